	.headerflags	@"EF_CUDA_TEXMODE_UNIFIED EF_CUDA_64BIT_ADDRESS EF_CUDA_ACCELERATORS EF_CUDA_SM90 EF_CUDA_VIRTUAL_SM(EF_CUDA_SM90)"
	.elftype	@"ET_EXEC"


//--------------------- .nv.info                  --------------------------
	.section	.nv.info,"",@"SHT_CUDA_INFO"
	.align	4


	//----- nvinfo : EIATTR_REGCOUNT
	.align		4
        /*0000*/ 	.byte	0x04, 0x2f
        /*0002*/ 	.short	(.L_1 - .L_0)
	.align		4
.L_0:
        /*0004*/ 	.word	index@(triton_per_fused_mean_22)
        /*0008*/ 	.word	0x0000000f


	//----- nvinfo : EIATTR_MIN_STACK_SIZE
	.align		4
.L_1:
        /*000c*/ 	.byte	0x04, 0x12
        /*000e*/ 	.short	(.L_3 - .L_2)
	.align		4
.L_2:
        /*0010*/ 	.word	index@(triton_per_fused_mean_22)
        /*0014*/ 	.word	0x00000000


	//----- nvinfo : EIATTR_FRAME_SIZE
	.align		4
.L_3:
        /*0018*/ 	.byte	0x04, 0x11
        /*001a*/ 	.short	(.L_5 - .L_4)
	.align		4
.L_4:
        /*001c*/ 	.word	index@(triton_per_fused_mean_22)
        /*0020*/ 	.word	0x00000000


	//----- nvinfo : EIATTR_MIN_STACK_SIZE
	.align		4
.L_5:
        /*0024*/ 	.byte	0x04, 0x12
        /*0026*/ 	.short	(.L_7 - .L_6)
	.align		4
.L_6:
        /*0028*/ 	.word	index@(triton_per_fused_mean_22)
        /*002c*/ 	.word	0x00000000
.L_7:


//--------------------- .nv.info.triton_per_fused_mean_22 --------------------------
	.section	.nv.info.triton_per_fused_mean_22,"",@"SHT_CUDA_INFO"
	.sectionflags	@""
	.align	4


	//----- nvinfo : EIATTR_CUDA_API_VERSION
	.align		4
        /*0000*/ 	.byte	0x04, 0x37
        /*0002*/ 	.short	(.L_9 - .L_8)
.L_8:
        /*0004*/ 	.word	0x0000007c


	//----- nvinfo : EIATTR_KPARAM_INFO
	.align		4
.L_9:
        /*0008*/ 	.byte	0x04, 0x17
        /*000a*/ 	.short	(.L_11 - .L_10)
.L_10:
        /*000c*/ 	.word	0x00000000
        /*0010*/ 	.short	0x0003
        /*0012*/ 	.short	0x0014
        /*0014*/ 	.byte	0x00, 0xf0, 0x11, 0x00


	//----- nvinfo : EIATTR_KPARAM_INFO
	.align		4
.L_11:
        /*0018*/ 	.byte	0x04, 0x17
        /*001a*/ 	.short	(.L_13 - .L_12)
.L_12:
        /*001c*/ 	.word	0x00000000
        /*0020*/ 	.short	0x0002
        /*0022*/ 	.short	0x0010
        /*0024*/ 	.byte	0x00, 0xf0, 0x11, 0x00


	//----- nvinfo : EIATTR_KPARAM_INFO
	.align		4
.L_13:
        /*0028*/ 	.byte	0x04, 0x17
        /*002a*/ 	.short	(.L_15 - .L_14)
.L_14:
        /*002c*/ 	.word	0x00000000
        /*0030*/ 	.short	0x0001
        /*0032*/ 	.short	0x0008
        /*0034*/ 	.byte	0x00, 0xf4, 0x21, 0x00


	//----- nvinfo : EIATTR_KPARAM_INFO
	.align		4
.L_15:
        /*0038*/ 	.byte	0x04, 0x17
        /*003a*/ 	.short	(.L_17 - .L_16)
.L_16:
        /*003c*/ 	.word	0x00000000
        /*0040*/ 	.short	0x0000
        /*0042*/ 	.short	0x0000
        /*0044*/ 	.byte	0x00, 0xf4, 0x21, 0x00


	//----- nvinfo : EIATTR_SPARSE_MMA_MASK
	.align		4
.L_17:
        /*0048*/ 	.byte	0x03, 0x50
        /*004a*/ 	.short	0x0000


	//----- nvinfo : EIATTR_MAXREG_COUNT
	.align		4
        /*004c*/ 	.byte	0x03, 0x1b
        /*004e*/ 	.short	0x00ff


	//----- nvinfo : EIATTR_COOP_GROUP_MASK_REGIDS
	.align		4
        /*0050*/ 	.byte	0x04, 0x29
        /*0052*/ 	.short	(.L_19 - .L_18)


	//   ....[0]....
.L_18:
        /*0054*/ 	.word	0xffffffff


	//   ....[1]....
        /*0058*/ 	.word	0xffffffff


	//   ....[2]....
        /*005c*/ 	.word	0xffffffff


	//   ....[3]....
        /*0060*/ 	.word	0xffffffff


	//----- nvinfo : EIATTR_COOP_GROUP_INSTR_OFFSETS
	.align		4
.L_19:
        /*0064*/ 	.byte	0x04, 0x28
        /*0066*/ 	.short	(.L_21 - .L_20)


	//   ....[0]....
.L_20:
        /*0068*/ 	.word	0x00000150


	//   ....[1]....
        /*006c*/ 	.word	0x00000180


	//   ....[2]....
        /*0070*/ 	.word	0x000001b0


	//   ....[3]....
        /*0074*/ 	.word	0x000001e0


	//----- nvinfo : EIATTR_EXIT_INSTR_OFFSETS
	.align		4
.L_21:
        /*0078*/ 	.byte	0x04, 0x1c
        /*007a*/ 	.short	(.L_23 - .L_22)


	//   ....[0]....
.L_22:
        /*007c*/ 	.word	0x00000200


	//   ....[1]....
        /*0080*/ 	.word	0x00000230


	//----- nvinfo : EIATTR_REQNTID
	.align		4
.L_23:
        /*0084*/ 	.byte	0x04, 0x10
        /*0086*/ 	.short	(.L_25 - .L_24)
.L_24:
        /*0088*/ 	.word	0x00000040
        /*008c*/ 	.word	0x00000001
        /*0090*/ 	.word	0x00000001


	//----- nvinfo : EIATTR_CBANK_PARAM_SIZE
	.align		4
.L_25:
        /*0094*/ 	.byte	0x03, 0x19
        /*0096*/ 	.short	0x0018


	//----- nvinfo : EIATTR_PARAM_CBANK
	.align		4
        /*0098*/ 	.byte	0x04, 0x0a
        /*009a*/ 	.short	(.L_27 - .L_26)
	.align		4
.L_26:
        /*009c*/ 	.word	index@(.nv.constant0.triton_per_fused_mean_22)
        /*00a0*/ 	.short	0x0210
        /*00a2*/ 	.short	0x0018


	//----- nvinfo : EIATTR_SW_WAR
	.align		4
.L_27:
        /*00a4*/ 	.byte	0x04, 0x36
        /*00a6*/ 	.short	(.L_29 - .L_28)
.L_28:
        /*00a8*/ 	.word	0x00000008
.L_29:


//--------------------- .nv.callgraph             --------------------------
	.section	.nv.callgraph,"",@"SHT_CUDA_CALLGRAPH"
	.align	4
	.sectionentsize	8
	.align		4
        /*0000*/ 	.word	0x00000000
	.align		4
        /*0004*/ 	.word	0xffffffff
	.align		4
        /*0008*/ 	.word	0x00000000
	.align		4
        /*000c*/ 	.word	0xfffffffe
	.align		4
        /*0010*/ 	.word	0x00000000
	.align		4
        /*0014*/ 	.word	0xfffffffd
	.align		4
        /*0018*/ 	.word	0x00000000
	.align		4
        /*001c*/ 	.word	0xfffffffc


//--------------------- .text.triton_per_fused_mean_22 --------------------------
	.section	.text.triton_per_fused_mean_22,"ax",@progbits
	.sectionflags	@"SHF_BARRIERS=1"
	.align	128
        .global         triton_per_fused_mean_22
        .type           triton_per_fused_mean_22,@function
        .size           triton_per_fused_mean_22,(.L_x_1 - triton_per_fused_mean_22)
        .other          triton_per_fused_mean_22,@"STO_CUDA_ENTRY STV_DEFAULT"
triton_per_fused_mean_22:
.text.triton_per_fused_mean_22:
[----:B------:R-:W0:Y:S02]  /*0000*/  LDC R1, c[0x0][0x28] ;  /* 0x00000a00ff017b82 */ /* 0x000e240000000800 */
[----:B------:R-:W1:Y:S01]  /*0010*/  S2R R3, SR_CTAID.X ;  /* 0x0000000000037919 */ /* 0x000e620000002500 */
[----:B------:R-:W-:Y:S01]  /*0020*/  HFMA2.MMA R2, -RZ, RZ, 0, 0 ;  /* 0x00000000ff027435 */ /* 0x000fe200000001ff */
[----:B------:R-:W2:Y:S01]  /*0030*/  LDC.64 R4, c[0x0][0x218] ;  /* 0x00008600ff047b82 */ /* 0x000ea20000000a00 */
[----:B------:R-:W-:Y:S01]  /*0040*/  ULDC.64 UR4, c[0x0][0x208] ;  /* 0x0000820000047ab9 */ /* 0x000fe20000000a00 */
[----:B------:R-:W3:Y:S07]  /*0050*/  S2R R12, SR_TID.X ;  /* 0x00000000000c7919 */ /* 0x000eee0000002100 */
[C---:B-1----:R-:W-:Y:S01]  /*0060*/  IMAD.HI R0, R3.reuse, -0x77777777, R2 ;  /* 0x8888888903007827 */ /* 0x042fe200078e0202 */
[----:B------:R-:W-:-:S04]  /*0070*/  ISETP.GE.AND P0, PT, R3, 0x3c0, PT ;  /* 0x000003c00300780c */ /* 0x000fc80003f06270 */
[----:B------:R-:W-:-:S04]  /*0080*/  SHF.R.U32.HI R7, RZ, 0x1f, R0 ;  /* 0x0000001fff077819 */ /* 0x000fc80000011600 */
[----:B------:R-:W-:Y:S02]  /*0090*/  LEA.HI.SX32 R7, R0, R7, 0x19 ;  /* 0x0000000700077211 */ /* 0x000fe400078fcaff */
[----:B---3--:R-:W-:-:S03]  /*00a0*/  LOP3.LUT R0, R12, 0xf, RZ, 0xc0, !PT ;  /* 0x0000000f0c007812 */ /* 0x008fc600078ec0ff */
[----:B------:R-:W-:-:S04]  /*00b0*/  IMAD R9, R7, -0xf0, R3 ;  /* 0xffffff1007097824 */ /* 0x000fc800078e0203 */
[----:B------:R-:W-:-:S04]  /*00c0*/  IMAD R0, R0, 0xf0, R9 ;  /* 0x000000f000007824 */ /* 0x000fc800078e0209 */
[----:B------:R-:W-:Y:S01]  /*00d0*/  IMAD R7, R7, 0xf00, R0 ;  /* 0x00000f0007077824 */ /* 0x000fe200078e0200 */
[----:B------:R-:W-:-:S03]  /*00e0*/  MOV R0, RZ ;  /* 0x000000ff00007202 */ /* 0x000fc60000000f00 */
[----:B--2---:R-:W-:-:S05]  /*00f0*/  IMAD.WIDE R4, R7, 0x4, R4 ;  /* 0x0000000407047825 */ /* 0x004fca00078e0204 */
[----:B------:R-:W2:Y:S01]  /*0100*/  @!P0 LDG.E R0, desc[UR4][R4.64] ;  /* 0x0000000404008981 */ /* 0x000ea2000c1e1900 */
[----:B------:R-:W-:Y:S01]  /*0110*/  BAR.SYNC.DEFER_BLOCKING 0x0 ;  /* 0x0000000000007b1d */ /* 0x000fe20000010000 */
[----:B--2---:R-:W-:-:S04]  /*0120*/  SEL R0, R0, RZ, !P0 ;  /* 0x000000ff00007207 */ /* 0x004fc80004000000 */
[----:B------:R-:W-:Y:S02]  /*0130*/  FSEL R0, R0, RZ, !P0 ;  /* 0x000000ff00007208 */ /* 0x000fe40004000000 */
[----:B------:R-:W-:-:S03]  /*0140*/  LOP3.LUT P0, RZ, R12, 0x3f, RZ, 0xc0, !PT ;  /* 0x0000003f0cff7812 */ /* 0x000fc6000780c0ff */
[----:B------:R-:W1:Y:S01]  /*0150*/  SHFL.BFLY PT, R7, R0, 0x8, 0x1f ;  /* 0x0d001f0000077f89 */ /* 0x000e6200000e0000 */
[----:B------:R-:W-:Y:S01]  /*0160*/  ISETP.LT.AND P0, PT, R3, 0x3c0, !P0 ;  /* 0x000003c00300780c */ /* 0x000fe20004701270 */
[----:B-1----:R-:W-:-:S05]  /*0170*/  FADD R8, R0, R7 ;  /* 0x0000000700087221 */ /* 0x002fca0000000000 */
[----:B------:R-:W1:Y:S02]  /*0180*/  SHFL.BFLY PT, R7, R8, 0x4, 0x1f ;  /* 0x0c801f0008077f89 */ /* 0x000e6400000e0000 */
[----:B-1----:R-:W-:Y:S02]  /*0190*/  FADD R9, R8, R7 ;  /* 0x0000000708097221 */ /* 0x002fe40000000000 */
[----:B------:R-:W1:Y:S03]  /*01a0*/  LDC.64 R6, c[0x0][0x210] ;  /* 0x00008400ff067b82 */ /* 0x000e660000000a00 */
[----:B------:R-:W2:Y:S02]  /*01b0*/  SHFL.BFLY PT, R2, R9, 0x2, 0x1f ;  /* 0x0c401f0009027f89 */ /* 0x000ea400000e0000 */
[----:B--2---:R-:W-:Y:S01]  /*01c0*/  FADD R10, R9, R2 ;  /* 0x00000002090a7221 */ /* 0x004fe20000000000 */
[----:B-1----:R-:W-:-:S04]  /*01d0*/  IMAD.WIDE R2, R3, 0x4, R6 ;  /* 0x0000000403027825 */ /* 0x002fc800078e0206 */
[----:B------:R-:W1:Y:S02]  /*01e0*/  SHFL.BFLY PT, R11, R10, 0x1, 0x1f ;  /* 0x0c201f000a0b7f89 */ /* 0x000e6400000e0000 */
[----:B-1----:R-:W-:Y:S01]  /*01f0*/  FADD R11, R10, R11 ;  /* 0x0000000b0a0b7221 */ /* 0x002fe20000000000 */
[----:B------:R-:W-:Y:S06]  /*0200*/  @!P0 EXIT ;  /* 0x000000000000894d */ /* 0x000fec0003800000 */
[----:B------:R-:W-:-:S05]  /*0210*/  FMUL R11, R11, 0.0625 ;  /* 0x3d8000000b0b7820 */ /* 0x000fca0000400000 */
[----:B------:R-:W-:Y:S01]  /*0220*/  STG.E desc[UR4][R2.64], R11 ;  /* 0x0000000b02007986 */ /* 0x000fe2000c101904 */
[----:B------:R-:W-:Y:S05]  /*0230*/  EXIT ;  /* 0x000000000000794d */ /* 0x000fea0003800000 */
.L_x_0:
[----:B------:R-:W-:-:S00]  /*0240*/  BRA `(.L_x_0) ;  /* 0xfffffffc00fc7947 */ /* 0x000fc0000383ffff */
[----:B------:R-:W-:-:S00]  /*0250*/  NOP ;  /* 0x0000000000007918 */ /* 0x000fc00000000000 */
        /* <DEDUP_REMOVED lines=10> */
.L_x_1:


//--------------------- .nv.constant0.triton_per_fused_mean_22 --------------------------
	.section	.nv.constant0.triton_per_fused_mean_22,"a",@progbits
	.sectionflags	@""
	.align	4
.nv.constant0.triton_per_fused_mean_22:
	.zero		552
